//
// Generated by NVIDIA NVVM Compiler
//
// Compiler Build ID: CL-36424714
// Cuda compilation tools, release 13.0, V13.0.88
// Based on NVVM 20.0.0
//

.version 9.0
.target sm_100
.address_size 64

	// .globl	_Z6kernelPiS_ii
.global .align 4 .u32 contador;

.visible .entry _Z6kernelPiS_ii(
	.param .u64 .ptr .align 1 _Z6kernelPiS_ii_param_0,
	.param .u64 .ptr .align 1 _Z6kernelPiS_ii_param_1,
	.param .u32 _Z6kernelPiS_ii_param_2,
	.param .u32 _Z6kernelPiS_ii_param_3
)
{


	ret;

}


// ===== COMPILED SASS (sm_100) =====

	.target	sm_100

	.elftype	@"ET_EXEC"


//--------------------- .note.nv.tkinfo           --------------------------
	.section	.note.nv.tkinfo,"",@"SHT_NOTE"
	.sectionflags	@"SHF_NOTE_NV_TKINFO"
	.tkinfo
        /*0018*/ 	.word	0x00000002
        /*0030*/ 	.string	""
        /*0030*/ 	.string	"ptxas"
        /*0030*/ 	.string	"Cuda compilation tools, release 13.0, V13.0.88"
        /*0030*/ 	.string	"Build cuda_13.0.r13.0/compiler.36424714_0"
        /*0030*/ 	.string	"-arch sm_100 -m 64 "



//--------------------- .note.nv.cuinfo           --------------------------
	.section	.note.nv.cuinfo,"",@"SHT_NOTE"
	.sectionflags	@"SHF_NOTE_NV_CUINFO"
        /*0018*/ 	.short	0x0002
        /*001a*/ 	.short	0x0064
        /*001c*/ 	.short	0x0082
	.zero		2


//--------------------- .nv.info                  --------------------------
	.section	.nv.info,"",@"SHT_CUDA_INFO"
	.align	4


	//----- nvinfo : EIATTR_REGCOUNT
	.align		4
        /*0000*/ 	.byte	0x04, 0x2f
        /*0002*/ 	.short	(.L_2 - .L_1)
	.align		4
.L_1:
        /*0004*/ 	.word	index@(_Z6kernelPiS_ii)
        /*0008*/ 	.word	0x00000004


	//----- nvinfo : EIATTR_FRAME_SIZE
	.align		4
.L_2:
        /*000c*/ 	.byte	0x04, 0x11
        /*000e*/ 	.short	(.L_4 - .L_3)
	.align		4
.L_3:
        /*0010*/ 	.word	index@(_Z6kernelPiS_ii)
        /*0014*/ 	.word	0x00000000


	//----- nvinfo : EIATTR_MIN_STACK_SIZE
	.align		4
.L_4:
        /*0018*/ 	.byte	0x04, 0x12
        /*001a*/ 	.short	(.L_6 - .L_5)
	.align		4
.L_5:
        /*001c*/ 	.word	index@(_Z6kernelPiS_ii)
        /*0020*/ 	.word	0x00000000
.L_6:


//--------------------- .nv.compat                --------------------------
	.section	.nv.compat,"",@"SHT_CUDA_COMPAT_INFO"
	.align	4
        /*0000*/ 	.byte	0x02, 0x09, 0x00, 0x00, 0x02, 0x02, 0x01, 0x00, 0x02, 0x05, 0x05, 0x00, 0x03, 0x07, 0x01, 0x01
        /*0010*/ 	.byte	0x02, 0x03, 0x00, 0x00, 0x02, 0x06, 0x01, 0x00, 0x04, 0x0b, 0x08, 0x00, 0x09, 0x00, 0x00, 0x00
        /*0020*/ 	.byte	0x00, 0x00, 0x00, 0x00


//--------------------- .nv.info._Z6kernelPiS_ii  --------------------------
	.section	.nv.info._Z6kernelPiS_ii,"",@"SHT_CUDA_INFO"
	.sectionflags	@""
	.align	4


	//----- nvinfo : EIATTR_CUDA_API_VERSION
	.align		4
        /*0000*/ 	.byte	0x04, 0x37
        /*0002*/ 	.short	(.L_8 - .L_7)
.L_7:
        /*0004*/ 	.word	0x00000082


	//----- nvinfo : EIATTR_KPARAM_INFO
	.align		4
.L_8:
        /*0008*/ 	.byte	0x04, 0x17
        /*000a*/ 	.short	(.L_10 - .L_9)
.L_9:
        /*000c*/ 	.word	0x00000000
        /*0010*/ 	.short	0x0003
        /*0012*/ 	.short	0x0014
        /*0014*/ 	.byte	0x00, 0xf0, 0x11, 0x00


	//----- nvinfo : EIATTR_KPARAM_INFO
	.align		4
.L_10:
        /*0018*/ 	.byte	0x04, 0x17
        /*001a*/ 	.short	(.L_12 - .L_11)
.L_11:
        /*001c*/ 	.word	0x00000000
        /*0020*/ 	.short	0x0002
        /*0022*/ 	.short	0x0010
        /*0024*/ 	.byte	0x00, 0xf0, 0x11, 0x00


	//----- nvinfo : EIATTR_KPARAM_INFO
	.align		4
.L_12:
        /*0028*/ 	.byte	0x04, 0x17
        /*002a*/ 	.short	(.L_14 - .L_13)
.L_13:
        /*002c*/ 	.word	0x00000000
        /*0030*/ 	.short	0x0001
        /*0032*/ 	.short	0x0008
        /*0034*/ 	.byte	0x00, 0xf5, 0x21, 0x00


	//----- nvinfo : EIATTR_KPARAM_INFO
	.align		4
.L_14:
        /*0038*/ 	.byte	0x04, 0x17
        /*003a*/ 	.short	(.L_16 - .L_15)
.L_15:
        /*003c*/ 	.word	0x00000000
        /*0040*/ 	.short	0x0000
        /*0042*/ 	.short	0x0000
        /*0044*/ 	.byte	0x00, 0xf5, 0x21, 0x00


	//----- nvinfo : EIATTR_SPARSE_MMA_MASK
	.align		4
.L_16:
        /*0048*/ 	.byte	0x03, 0x50
        /*004a*/ 	.short	0x0000


	//----- nvinfo : EIATTR_MAXREG_COUNT
	.align		4
        /*004c*/ 	.byte	0x03, 0x1b
        /*004e*/ 	.short	0x00ff


	//----- nvinfo : EIATTR_MERCURY_ISA_VERSION
	.align		4
        /*0050*/ 	.byte	0x03, 0x5f
        /*0052*/ 	.short	0x0101


	//----- nvinfo : EIATTR_VRC_CTA_INIT_COUNT
	.align		4
        /*0054*/ 	.byte	0x02, 0x4a
	.zero		1
	.zero		1


	//----- nvinfo : EIATTR_EXIT_INSTR_OFFSETS
	.align		4
        /*0058*/ 	.byte	0x04, 0x1c
        /*005a*/ 	.short	(.L_18 - .L_17)


	//   ....[0]....
.L_17:
        /*005c*/ 	.word	0x00000010


	//----- nvinfo : EIATTR_CBANK_PARAM_SIZE
	.align		4
.L_18:
        /*0060*/ 	.byte	0x03, 0x19
        /*0062*/ 	.short	0x0018


	//----- nvinfo : EIATTR_PARAM_CBANK
	.align		4
        /*0064*/ 	.byte	0x04, 0x0a
        /*0066*/ 	.short	(.L_20 - .L_19)
	.align		4
.L_19:
        /*0068*/ 	.word	index@(.nv.constant0._Z6kernelPiS_ii)
        /*006c*/ 	.short	0x0380
        /*006e*/ 	.short	0x0018


	//----- nvinfo : EIATTR_SW_WAR
	.align		4
.L_20:
        /*0070*/ 	.byte	0x04, 0x36
        /*0072*/ 	.short	(.L_22 - .L_21)
.L_21:
        /*0074*/ 	.word	0x00000008
.L_22:


//--------------------- .nv.callgraph             --------------------------
	.section	.nv.callgraph,"",@"SHT_CUDA_CALLGRAPH"
	.align	4
	.sectionentsize	8
	.align		4
        /*0000*/ 	.word	0x00000000
	.align		4
        /*0004*/ 	.word	0xffffffff
	.align		4
        /*0008*/ 	.word	0x00000000
	.align		4
        /*000c*/ 	.word	0xfffffffe
	.align		4
        /*0010*/ 	.word	0x00000000
	.align		4
        /*0014*/ 	.word	0xfffffffd
	.align		4
        /*0018*/ 	.word	0x00000000
	.align		4
        /*001c*/ 	.word	0xfffffffc


//--------------------- .nv.constant4             --------------------------
	.section	.nv.constant4,"a",@progbits
	.align	8
	.align		8
.nv.constant4:
        /*0000*/ 	.dword	contador


//--------------------- .text._Z6kernelPiS_ii     --------------------------
	.section	.text._Z6kernelPiS_ii,"ax",@progbits
	.align	128
        .global         _Z6kernelPiS_ii
        .type           _Z6kernelPiS_ii,@function
        .size           _Z6kernelPiS_ii,(.L_x_1 - _Z6kernelPiS_ii)
        .other          _Z6kernelPiS_ii,@"STO_CUDA_ENTRY STV_DEFAULT"
_Z6kernelPiS_ii:
.text._Z6kernelPiS_ii:
[----:B------:R-:W-:Y:S01]  /*0000*/  LDC R1, c[0x0][0x37c] ;  /* 0x0000df00ff017b82 */ /* 0x000fe20000000800 */
[----:B------:R-:W-:Y:S05]  /*0010*/  EXIT ;  /* 0x000000000000794d */ /* 0x000fea0003800000 */
.L_x_0:
[----:B------:R-:W-:-:S00]  /*0020*/  BRA `(.L_x_0) ;  /* 0xfffffffc00fc7947 */ /* 0x000fc0000383ffff */
[----:B------:R-:W-:-:S00]  /*0030*/  NOP ;  /* 0x0000000000007918 */ /* 0x000fc00000000000 */
        /* <DEDUP_REMOVED lines=12> */
.L_x_1:


//--------------------- .nv.shared.reserved.0     --------------------------
	.section	.nv.shared.reserved.0,"aw",@nobits
	.weak		__nv_reservedSMEM_offset_0_alias
	.size		__nv_reservedSMEM_offset_0_alias, 0, 64
	.other		__nv_reservedSMEM_offset_0_alias,@"STO_CUDA_RESERVED_SHARED STV_DEFAULT"
__nv_reservedSMEM_offset_0_alias:
	.zero		0
	.zero		64


//--------------------- .nv.global                --------------------------
	.section	.nv.global,"aw",@nobits
	.align	4
.nv.global:
	.type		contador,@object
	.size		contador,(.L_0 - contador)
contador:
	.zero		4
.L_0:


//--------------------- .nv.constant0._Z6kernelPiS_ii --------------------------
	.section	.nv.constant0._Z6kernelPiS_ii,"a",@progbits
	.sectionflags	@""
	.align	4
.nv.constant0._Z6kernelPiS_ii:
	.zero		920


//--------------------- SYMBOLS --------------------------

	.type		.nv.reservedSmem.offset0,@object
	.size		.nv.reservedSmem.offset0,0x4
